//
// Generated by NVIDIA NVVM Compiler
//
// Compiler Build ID: CL-36424714
// Cuda compilation tools, release 13.0, V13.0.88
// Based on NVVM 20.0.0
//

.version 9.0
.target sm_100
.address_size 64

	// .globl	_Z5crackPcS_S_
.extern .func  (.param .b64 func_retval0) malloc
(
	.param .b64 malloc_param_0
)
;
.extern .func  (.param .b32 func_retval0) vprintf
(
	.param .b64 vprintf_param_0,
	.param .b64 vprintf_param_1
)
;
.global .align 1 .b8 $str[42] = {89, 111, 117, 114, 32, 116, 111, 32, 98, 101, 32, 99, 114, 97, 99, 107, 101, 100, 32, 112, 97, 115, 115, 119, 111, 114, 100, 32, 105, 115, 32, 58, 32, 37, 115, 32, 61, 32, 37, 115, 10};
.global .align 1 .b8 $str$1[36] = {89, 111, 117, 114, 32, 99, 114, 97, 99, 107, 101, 100, 32, 112, 97, 115, 115, 119, 111, 114, 100, 32, 105, 115, 32, 58, 32, 37, 115, 32, 61, 32, 37, 115, 10};

.visible .entry _Z5crackPcS_S_(
	.param .u64 .ptr .align 1 _Z5crackPcS_S__param_0,
	.param .u64 .ptr .align 1 _Z5crackPcS_S__param_1,
	.param .u64 .ptr .align 1 _Z5crackPcS_S__param_2
)
{
	.local .align 16 .b8 	__local_depot0[32];
	.reg .b64 	%SP;
	.reg .b64 	%SPL;
	.reg .pred 	%p<45>;
	.reg .b16 	%rs<111>;
	.reg .b32 	%r<16>;
	.reg .b64 	%rd<37>;

	mov.u64 	%SPL, __local_depot0;
	cvta.local.u64 	%SP, %SPL;
	ld.param.u64 	%rd9, [_Z5crackPcS_S__param_0];
	ld.param.u64 	%rd10, [_Z5crackPcS_S__param_1];
	ld.param.u64 	%rd8, [_Z5crackPcS_S__param_2];
	cvta.to.global.u64 	%rd11, %rd8;
	cvta.to.global.u64 	%rd12, %rd10;
	cvta.to.global.u64 	%rd13, %rd9;
	add.u64 	%rd14, %SP, 0;
	add.u64 	%rd15, %SPL, 0;
	mov.u32 	%r1, %ctaid.x;
	cvt.u64.u32 	%rd16, %r1;
	add.s64 	%rd17, %rd13, %rd16;
	ld.global.u8 	%rs1, [%rd17];
	mov.u32 	%r2, %ctaid.y;
	cvt.u64.u32 	%rd18, %r2;
	add.s64 	%rd19, %rd13, %rd18;
	ld.global.u8 	%rs2, [%rd19];
	mov.u32 	%r3, %tid.x;
	cvt.u64.u32 	%rd20, %r3;
	add.s64 	%rd21, %rd12, %rd20;
	ld.global.u8 	%rs3, [%rd21];
	mov.u32 	%r4, %tid.y;
	cvt.u64.u32 	%rd22, %r4;
	add.s64 	%rd23, %rd12, %rd22;
	ld.global.u8 	%rs4, [%rd23];
	cvt.u32.u16 	%r5, %rs4;
	cvt.u32.u16 	%r6, %rs3;
	prmt.b32 	%r7, %r6, %r5, 0x3340U;
	cvt.u32.u16 	%r8, %rs2;
	cvt.u32.u16 	%r9, %rs1;
	prmt.b32 	%r10, %r9, %r8, 0x3340U;
	prmt.b32 	%r11, %r10, %r7, 0x5410U;
	st.local.u32 	[%rd15], %r11;
	{ // callseq 0, 0
	.param .b64 param0;
	st.param.b64 	[param0], 11;
	.param .b64 retval0;
	call.uni (retval0), 
	malloc, 
	(
	param0
	);
	ld.param.b64 	%rd24, [retval0];
	} // callseq 0
	ld.global.u8 	%rs5, [%rd11];
	add.s16 	%rs41, %rs5, 2;
	cvt.s16.s8 	%rs6, %rs41;
	st.u8 	[%rd24], %rs41;
	ld.global.u8 	%rs7, [%rd11];
	add.s16 	%rs42, %rs7, -2;
	cvt.s16.s8 	%rs8, %rs42;
	st.u8 	[%rd24+1], %rs42;
	ld.global.u8 	%rs9, [%rd11];
	add.s16 	%rs43, %rs9, 1;
	cvt.s16.s8 	%rs10, %rs43;
	st.u8 	[%rd24+2], %rs43;
	ld.global.u8 	%rs11, [%rd11+1];
	add.s16 	%rs44, %rs11, 3;
	cvt.s16.s8 	%rs12, %rs44;
	st.u8 	[%rd24+3], %rs44;
	ld.global.u8 	%rs13, [%rd11+1];
	add.s16 	%rs45, %rs13, -3;
	cvt.s16.s8 	%rs14, %rs45;
	st.u8 	[%rd24+4], %rs45;
	ld.global.u8 	%rs15, [%rd11+1];
	add.s16 	%rs46, %rs15, -1;
	cvt.s16.s8 	%rs16, %rs46;
	st.u8 	[%rd24+5], %rs46;
	ld.global.u8 	%rs17, [%rd11+2];
	add.s16 	%rs47, %rs17, 2;
	cvt.s16.s8 	%rs18, %rs47;
	st.u8 	[%rd24+6], %rs47;
	ld.global.u8 	%rs19, [%rd11+2];
	add.s16 	%rs48, %rs19, -2;
	cvt.s16.s8 	%rs20, %rs48;
	st.u8 	[%rd24+7], %rs48;
	ld.global.u8 	%rs21, [%rd11+3];
	add.s16 	%rs49, %rs21, 4;
	cvt.s16.s8 	%rs22, %rs49;
	st.u8 	[%rd24+8], %rs49;
	ld.global.u8 	%rs23, [%rd11+3];
	add.s16 	%rs50, %rs23, -4;
	cvt.s16.s8 	%rs24, %rs50;
	st.u8 	[%rd24+9], %rs50;
	mov.b16 	%rs51, 0;
	st.u8 	[%rd24+10], %rs51;
	setp.lt.s16 	%p1, %rs6, 91;
	@%p1 bra 	$L__BB0_2;
	add.s16 	%rs53, %rs5, -23;
	st.u8 	[%rd24], %rs53;
	bra.uni 	$L__BB0_4;
$L__BB0_2:
	setp.gt.s16 	%p2, %rs6, 64;
	@%p2 bra 	$L__BB0_4;
	sub.s16 	%rs52, -128, %rs5;
	st.u8 	[%rd24], %rs52;
$L__BB0_4:
	setp.gt.s16 	%p3, %rs8, 90;
	@%p3 bra 	$L__BB0_7;
	setp.gt.s16 	%p4, %rs8, 64;
	@%p4 bra 	$L__BB0_8;
	sub.s16 	%rs54, -124, %rs7;
	st.u8 	[%rd24+1], %rs54;
	bra.uni 	$L__BB0_8;
$L__BB0_7:
	add.s16 	%rs55, %rs7, -27;
	st.u8 	[%rd24+1], %rs55;
$L__BB0_8:
	setp.gt.s16 	%p5, %rs10, 90;
	@%p5 bra 	$L__BB0_11;
	setp.gt.s16 	%p6, %rs10, 64;
	@%p6 bra 	$L__BB0_12;
	sub.s16 	%rs56, -127, %rs9;
	st.u8 	[%rd24+2], %rs56;
	bra.uni 	$L__BB0_12;
$L__BB0_11:
	add.s16 	%rs57, %rs9, -24;
	st.u8 	[%rd24+2], %rs57;
$L__BB0_12:
	setp.gt.s16 	%p7, %rs12, 90;
	@%p7 bra 	$L__BB0_15;
	setp.gt.s16 	%p8, %rs12, 64;
	@%p8 bra 	$L__BB0_16;
	xor.b16  	%rs58, %rs11, 127;
	st.u8 	[%rd24+3], %rs58;
	bra.uni 	$L__BB0_16;
$L__BB0_15:
	add.s16 	%rs59, %rs11, -22;
	st.u8 	[%rd24+3], %rs59;
$L__BB0_16:
	setp.gt.s16 	%p9, %rs14, 90;
	@%p9 bra 	$L__BB0_19;
	setp.gt.s16 	%p10, %rs14, 64;
	@%p10 bra 	$L__BB0_20;
	sub.s16 	%rs60, -123, %rs13;
	st.u8 	[%rd24+4], %rs60;
	bra.uni 	$L__BB0_20;
$L__BB0_19:
	add.s16 	%rs61, %rs13, -28;
	st.u8 	[%rd24+4], %rs61;
$L__BB0_20:
	setp.gt.s16 	%p11, %rs16, 90;
	@%p11 bra 	$L__BB0_23;
	setp.gt.s16 	%p12, %rs16, 64;
	@%p12 bra 	$L__BB0_24;
	sub.s16 	%rs62, -125, %rs15;
	st.u8 	[%rd24+5], %rs62;
	bra.uni 	$L__BB0_24;
$L__BB0_23:
	add.s16 	%rs63, %rs15, -26;
	st.u8 	[%rd24+5], %rs63;
$L__BB0_24:
	setp.gt.s16 	%p13, %rs18, 57;
	@%p13 bra 	$L__BB0_27;
	setp.gt.s16 	%p14, %rs18, 47;
	@%p14 bra 	$L__BB0_28;
	sub.s16 	%rs64, 94, %rs17;
	st.u8 	[%rd24+6], %rs64;
	bra.uni 	$L__BB0_28;
$L__BB0_27:
	add.s16 	%rs65, %rs17, -7;
	st.u8 	[%rd24+6], %rs65;
$L__BB0_28:
	setp.gt.s16 	%p15, %rs20, 57;
	@%p15 bra 	$L__BB0_31;
	setp.gt.s16 	%p16, %rs20, 47;
	@%p16 bra 	$L__BB0_32;
	sub.s16 	%rs66, 98, %rs19;
	st.u8 	[%rd24+7], %rs66;
	bra.uni 	$L__BB0_32;
$L__BB0_31:
	add.s16 	%rs67, %rs19, -11;
	st.u8 	[%rd24+7], %rs67;
$L__BB0_32:
	setp.gt.s16 	%p17, %rs22, 57;
	@%p17 bra 	$L__BB0_35;
	setp.gt.s16 	%p18, %rs22, 47;
	@%p18 bra 	$L__BB0_36;
	sub.s16 	%rs68, 92, %rs21;
	st.u8 	[%rd24+8], %rs68;
	bra.uni 	$L__BB0_36;
$L__BB0_35:
	add.s16 	%rs69, %rs21, -5;
	st.u8 	[%rd24+8], %rs69;
$L__BB0_36:
	setp.gt.s16 	%p19, %rs24, 57;
	@%p19 bra 	$L__BB0_39;
	setp.gt.s16 	%p20, %rs24, 47;
	@%p20 bra 	$L__BB0_40;
	sub.s16 	%rs70, 100, %rs23;
	st.u8 	[%rd24+9], %rs70;
	bra.uni 	$L__BB0_40;
$L__BB0_39:
	add.s16 	%rs71, %rs23, -13;
	st.u8 	[%rd24+9], %rs71;
$L__BB0_40:
	{ // callseq 1, 0
	.param .b64 param0;
	st.param.b64 	[param0], 11;
	.param .b64 retval0;
	call.uni (retval0), 
	malloc, 
	(
	param0
	);
	ld.param.b64 	%rd35, [retval0];
	} // callseq 1
	add.s16 	%rs72, %rs1, 2;
	cvt.s16.s8 	%rs108, %rs72;
	st.u8 	[%rd35], %rs72;
	add.s16 	%rs73, %rs1, -2;
	cvt.s16.s8 	%rs26, %rs73;
	st.u8 	[%rd35+1], %rs73;
	add.s16 	%rs74, %rs1, 1;
	cvt.s16.s8 	%rs27, %rs74;
	st.u8 	[%rd35+2], %rs74;
	add.s16 	%rs75, %rs2, 3;
	cvt.s16.s8 	%rs28, %rs75;
	st.u8 	[%rd35+3], %rs75;
	add.s16 	%rs76, %rs2, -3;
	cvt.s16.s8 	%rs29, %rs76;
	st.u8 	[%rd35+4], %rs76;
	add.s16 	%rs77, %rs2, -1;
	cvt.s16.s8 	%rs30, %rs77;
	st.u8 	[%rd35+5], %rs77;
	add.s16 	%rs78, %rs3, 2;
	cvt.s16.s8 	%rs31, %rs78;
	st.u8 	[%rd35+6], %rs78;
	add.s16 	%rs79, %rs3, -2;
	cvt.s16.s8 	%rs32, %rs79;
	st.u8 	[%rd35+7], %rs79;
	add.s16 	%rs80, %rs4, 4;
	cvt.s16.s8 	%rs33, %rs80;
	st.u8 	[%rd35+8], %rs80;
	add.s16 	%rs81, %rs4, -4;
	cvt.s16.s8 	%rs34, %rs81;
	st.u8 	[%rd35+9], %rs81;
	mov.b16 	%rs82, 0;
	st.u8 	[%rd35+10], %rs82;
	setp.lt.s16 	%p21, %rs108, 91;
	@%p21 bra 	$L__BB0_42;
	add.s16 	%rs108, %rs1, -23;
	st.u8 	[%rd35], %rs108;
	bra.uni 	$L__BB0_44;
$L__BB0_42:
	setp.gt.s16 	%p22, %rs108, 64;
	@%p22 bra 	$L__BB0_44;
	sub.s16 	%rs108, -128, %rs1;
	st.u8 	[%rd35], %rs108;
$L__BB0_44:
	setp.gt.s16 	%p23, %rs26, 90;
	@%p23 bra 	$L__BB0_47;
	setp.gt.s16 	%p24, %rs26, 64;
	@%p24 bra 	$L__BB0_48;
	sub.s16 	%rs83, -124, %rs1;
	st.u8 	[%rd35+1], %rs83;
	bra.uni 	$L__BB0_48;
$L__BB0_47:
	add.s16 	%rs84, %rs1, -27;
	st.u8 	[%rd35+1], %rs84;
$L__BB0_48:
	setp.gt.s16 	%p25, %rs27, 90;
	@%p25 bra 	$L__BB0_51;
	setp.gt.s16 	%p26, %rs27, 64;
	@%p26 bra 	$L__BB0_52;
	sub.s16 	%rs85, -127, %rs1;
	st.u8 	[%rd35+2], %rs85;
	bra.uni 	$L__BB0_52;
$L__BB0_51:
	add.s16 	%rs86, %rs1, -24;
	st.u8 	[%rd35+2], %rs86;
$L__BB0_52:
	setp.gt.s16 	%p27, %rs28, 90;
	@%p27 bra 	$L__BB0_55;
	setp.gt.s16 	%p28, %rs28, 64;
	@%p28 bra 	$L__BB0_56;
	xor.b16  	%rs87, %rs2, 127;
	st.u8 	[%rd35+3], %rs87;
	bra.uni 	$L__BB0_56;
$L__BB0_55:
	add.s16 	%rs88, %rs2, -22;
	st.u8 	[%rd35+3], %rs88;
$L__BB0_56:
	setp.gt.s16 	%p29, %rs29, 90;
	@%p29 bra 	$L__BB0_59;
	setp.gt.s16 	%p30, %rs29, 64;
	@%p30 bra 	$L__BB0_60;
	sub.s16 	%rs89, -123, %rs2;
	st.u8 	[%rd35+4], %rs89;
	bra.uni 	$L__BB0_60;
$L__BB0_59:
	add.s16 	%rs90, %rs2, -28;
	st.u8 	[%rd35+4], %rs90;
$L__BB0_60:
	setp.gt.s16 	%p31, %rs30, 90;
	@%p31 bra 	$L__BB0_63;
	setp.gt.s16 	%p32, %rs30, 64;
	@%p32 bra 	$L__BB0_64;
	sub.s16 	%rs91, -125, %rs2;
	st.u8 	[%rd35+5], %rs91;
	bra.uni 	$L__BB0_64;
$L__BB0_63:
	add.s16 	%rs92, %rs2, -26;
	st.u8 	[%rd35+5], %rs92;
$L__BB0_64:
	setp.gt.s16 	%p33, %rs31, 57;
	@%p33 bra 	$L__BB0_67;
	setp.gt.s16 	%p34, %rs31, 47;
	@%p34 bra 	$L__BB0_68;
	sub.s16 	%rs93, 94, %rs3;
	st.u8 	[%rd35+6], %rs93;
	bra.uni 	$L__BB0_68;
$L__BB0_67:
	add.s16 	%rs94, %rs3, -7;
	st.u8 	[%rd35+6], %rs94;
$L__BB0_68:
	setp.gt.s16 	%p35, %rs32, 57;
	@%p35 bra 	$L__BB0_71;
	setp.gt.s16 	%p36, %rs32, 47;
	@%p36 bra 	$L__BB0_72;
	sub.s16 	%rs95, 98, %rs3;
	st.u8 	[%rd35+7], %rs95;
	bra.uni 	$L__BB0_72;
$L__BB0_71:
	add.s16 	%rs96, %rs3, -11;
	st.u8 	[%rd35+7], %rs96;
$L__BB0_72:
	setp.gt.s16 	%p37, %rs33, 57;
	@%p37 bra 	$L__BB0_75;
	setp.gt.s16 	%p38, %rs33, 47;
	@%p38 bra 	$L__BB0_76;
	sub.s16 	%rs97, 92, %rs4;
	st.u8 	[%rd35+8], %rs97;
	bra.uni 	$L__BB0_76;
$L__BB0_75:
	add.s16 	%rs98, %rs4, -5;
	st.u8 	[%rd35+8], %rs98;
$L__BB0_76:
	setp.gt.s16 	%p39, %rs34, 57;
	@%p39 bra 	$L__BB0_79;
	setp.gt.s16 	%p40, %rs34, 47;
	@%p40 bra 	$L__BB0_80;
	sub.s16 	%rs99, 100, %rs4;
	st.u8 	[%rd35+9], %rs99;
	bra.uni 	$L__BB0_80;
$L__BB0_79:
	add.s16 	%rs100, %rs4, -13;
	st.u8 	[%rd35+9], %rs100;
$L__BB0_80:
	and.b16  	%rs102, %rs108, 255;
	setp.eq.s16 	%p41, %rs102, 0;
	mov.b16 	%rs101, 0;
	mov.u16 	%rs110, %rs101;
	mov.u64 	%rd36, %rd24;
	@%p41 bra 	$L__BB0_84;
	mov.u64 	%rd36, %rd24;
$L__BB0_82:
	ld.u8 	%rs103, [%rd36];
	and.b16  	%rs104, %rs108, 255;
	setp.ne.s16 	%p42, %rs104, %rs103;
	mov.u16 	%rs110, %rs108;
	@%p42 bra 	$L__BB0_84;
	add.s64 	%rd5, %rd35, 1;
	add.s64 	%rd36, %rd36, 1;
	ld.u8 	%rs108, [%rd35+1];
	setp.ne.s16 	%p43, %rs108, 0;
	mov.u64 	%rd35, %rd5;
	mov.u16 	%rs110, %rs101;
	@%p43 bra 	$L__BB0_82;
$L__BB0_84:
	ld.u8 	%rs106, [%rd36];
	and.b16  	%rs107, %rs110, 255;
	setp.ne.s16 	%p44, %rs107, %rs106;
	@%p44 bra 	$L__BB0_86;
	ld.param.u64 	%rd33, [_Z5crackPcS_S__param_2];
	add.u64 	%rd26, %SP, 16;
	add.u64 	%rd27, %SPL, 16;
	st.local.v2.u64 	[%rd27], {%rd14, %rd33};
	mov.u64 	%rd29, $str;
	cvta.global.u64 	%rd30, %rd29;
	{ // callseq 2, 0
	.param .b64 param0;
	st.param.b64 	[param0], %rd30;
	.param .b64 param1;
	st.param.b64 	[param1], %rd26;
	.param .b32 retval0;
	call.uni (retval0), 
	vprintf, 
	(
	param0, 
	param1
	);
	ld.param.b32 	%r12, [retval0];
	} // callseq 2
	st.local.u64 	[%rd27], %rd24;
	mov.u64 	%rd31, $str$1;
	cvta.global.u64 	%rd32, %rd31;
	{ // callseq 3, 0
	.param .b64 param0;
	st.param.b64 	[param0], %rd32;
	.param .b64 param1;
	st.param.b64 	[param1], %rd26;
	.param .b32 retval0;
	call.uni (retval0), 
	vprintf, 
	(
	param0, 
	param1
	);
	ld.param.b32 	%r14, [retval0];
	} // callseq 3
$L__BB0_86:
	ret;

}


// ===== COMPILED SASS (sm_100) =====

	.target	sm_100

	.elftype	@"ET_EXEC"


//--------------------- .note.nv.tkinfo           --------------------------
	.section	.note.nv.tkinfo,"",@"SHT_NOTE"
	.sectionflags	@"SHF_NOTE_NV_TKINFO"
	.tkinfo
        /*0018*/ 	.word	0x00000002
        /*0030*/ 	.string	""
        /*0030*/ 	.string	"ptxas"
        /*0030*/ 	.string	"Cuda compilation tools, release 13.0, V13.0.88"
        /*0030*/ 	.string	"Build cuda_13.0.r13.0/compiler.36424714_0"
        /*0030*/ 	.string	"-arch sm_100 -m 64 "



//--------------------- .note.nv.cuinfo           --------------------------
	.section	.note.nv.cuinfo,"",@"SHT_NOTE"
	.sectionflags	@"SHF_NOTE_NV_CUINFO"
        /*0018*/ 	.short	0x0002
        /*001a*/ 	.short	0x0064
        /*001c*/ 	.short	0x0082
	.zero		2


//--------------------- .nv.info                  --------------------------
	.section	.nv.info,"",@"SHT_CUDA_INFO"
	.align	4


	//----- nvinfo : EIATTR_REGCOUNT
	.align		4
        /*0000*/ 	.byte	0x04, 0x2f
        /*0002*/ 	.short	(.L_3 - .L_2)
	.align		4
.L_2:
        /*0004*/ 	.word	index@(_Z5crackPcS_S_)
        /*0008*/ 	.word	0x00000020


	//----- nvinfo : EIATTR_FRAME_SIZE
	.align		4
.L_3:
        /*000c*/ 	.byte	0x04, 0x11
        /*000e*/ 	.short	(.L_5 - .L_4)
	.align		4
.L_4:
        /*0010*/ 	.word	index@(_Z5crackPcS_S_)
        /*0014*/ 	.word	0x00000020


	//----- nvinfo : EIATTR_MIN_STACK_SIZE
	.align		4
.L_5:
        /*0018*/ 	.byte	0x04, 0x12
        /*001a*/ 	.short	(.L_7 - .L_6)
	.align		4
.L_6:
        /*001c*/ 	.word	index@(_Z5crackPcS_S_)
        /*0020*/ 	.word	0x00000020
.L_7:


//--------------------- .nv.compat                --------------------------
	.section	.nv.compat,"",@"SHT_CUDA_COMPAT_INFO"
	.align	4
        /*0000*/ 	.byte	0x02, 0x09, 0x00, 0x00, 0x02, 0x02, 0x01, 0x00, 0x02, 0x05, 0x05, 0x00, 0x03, 0x07, 0x01, 0x01
        /*0010*/ 	.byte	0x02, 0x03, 0x00, 0x00, 0x02, 0x06, 0x01, 0x00, 0x04, 0x0b, 0x08, 0x00, 0x09, 0x00, 0x00, 0x00
        /*0020*/ 	.byte	0x00, 0x00, 0x00, 0x00


//--------------------- .nv.info._Z5crackPcS_S_   --------------------------
	.section	.nv.info._Z5crackPcS_S_,"",@"SHT_CUDA_INFO"
	.sectionflags	@""
	.align	4


	//----- nvinfo : EIATTR_CUDA_API_VERSION
	.align		4
        /*0000*/ 	.byte	0x04, 0x37
        /*0002*/ 	.short	(.L_9 - .L_8)
.L_8:
        /*0004*/ 	.word	0x00000082


	//----- nvinfo : EIATTR_KPARAM_INFO
	.align		4
.L_9:
        /*0008*/ 	.byte	0x04, 0x17
        /*000a*/ 	.short	(.L_11 - .L_10)
.L_10:
        /*000c*/ 	.word	0x00000000
        /*0010*/ 	.short	0x0002
        /*0012*/ 	.short	0x0010
        /*0014*/ 	.byte	0x00, 0xf5, 0x21, 0x00


	//----- nvinfo : EIATTR_KPARAM_INFO
	.align		4
.L_11:
        /*0018*/ 	.byte	0x04, 0x17
        /*001a*/ 	.short	(.L_13 - .L_12)
.L_12:
        /*001c*/ 	.word	0x00000000
        /*0020*/ 	.short	0x0001
        /*0022*/ 	.short	0x0008
        /*0024*/ 	.byte	0x00, 0xf5, 0x21, 0x00


	//----- nvinfo : EIATTR_KPARAM_INFO
	.align		4
.L_13:
        /*0028*/ 	.byte	0x04, 0x17
        /*002a*/ 	.short	(.L_15 - .L_14)
.L_14:
        /*002c*/ 	.word	0x00000000
        /*0030*/ 	.short	0x0000
        /*0032*/ 	.short	0x0000
        /*0034*/ 	.byte	0x00, 0xf5, 0x21, 0x00


	//----- nvinfo : EIATTR_SPARSE_MMA_MASK
	.align		4
.L_15:
        /*0038*/ 	.byte	0x03, 0x50
        /*003a*/ 	.short	0x0000


	//----- nvinfo : EIATTR_MAXREG_COUNT
	.align		4
        /*003c*/ 	.byte	0x03, 0x1b
        /*003e*/ 	.short	0x00ff


	//----- nvinfo : EIATTR_EXTERNS
	.align		4
        /*0040*/ 	.byte	0x04, 0x0f
        /*0042*/ 	.short	(.L_17 - .L_16)


	//   ....[0]....
	.align		4
.L_16:
        /*0044*/ 	.word	index@(malloc)


	//   ....[1]....
	.align		4
        /*0048*/ 	.word	index@(vprintf)


	//----- nvinfo : EIATTR_MERCURY_ISA_VERSION
	.align		4
.L_17:
        /*004c*/ 	.byte	0x03, 0x5f
        /*004e*/ 	.short	0x0101


	//----- nvinfo : EIATTR_VRC_CTA_INIT_COUNT
	.align		4
        /*0050*/ 	.byte	0x02, 0x4a
	.zero		1
	.zero		1


	//----- nvinfo : EIATTR_SYSCALL_OFFSETS
	.align		4
        /*0054*/ 	.byte	0x04, 0x46
        /*0056*/ 	.short	(.L_19 - .L_18)


	//   ....[0]....
.L_18:
        /*0058*/ 	.word	0x00000260


	//   ....[1]....
        /*005c*/ 	.word	0x00000ca0


	//   ....[2]....
        /*0060*/ 	.word	0x00001890


	//   ....[3]....
        /*0064*/ 	.word	0x00001920


	//----- nvinfo : EIATTR_EXIT_INSTR_OFFSETS
	.align		4
.L_19:
        /*0068*/ 	.byte	0x04, 0x1c
        /*006a*/ 	.short	(.L_21 - .L_20)


	//   ....[0]....
.L_20:
        /*006c*/ 	.word	0x00001790


	//   ....[1]....
        /*0070*/ 	.word	0x00001930


	//----- nvinfo : EIATTR_CRS_STACK_SIZE
	.align		4
.L_21:
        /*0074*/ 	.byte	0x04, 0x1e
        /*0076*/ 	.short	(.L_23 - .L_22)
.L_22:
        /*0078*/ 	.word	0x00000000


	//----- nvinfo : EIATTR_CBANK_PARAM_SIZE
	.align		4
.L_23:
        /*007c*/ 	.byte	0x03, 0x19
        /*007e*/ 	.short	0x0018


	//----- nvinfo : EIATTR_PARAM_CBANK
	.align		4
        /*0080*/ 	.byte	0x04, 0x0a
        /*0082*/ 	.short	(.L_25 - .L_24)
	.align		4
.L_24:
        /*0084*/ 	.word	index@(.nv.constant0._Z5crackPcS_S_)
        /*0088*/ 	.short	0x0380
        /*008a*/ 	.short	0x0018


	//----- nvinfo : EIATTR_SW_WAR
	.align		4
.L_25:
        /*008c*/ 	.byte	0x04, 0x36
        /*008e*/ 	.short	(.L_27 - .L_26)
.L_26:
        /*0090*/ 	.word	0x00000008
.L_27:


//--------------------- .nv.callgraph             --------------------------
	.section	.nv.callgraph,"",@"SHT_CUDA_CALLGRAPH"
	.align	4
	.sectionentsize	8
	.align		4
        /*0000*/ 	.word	0x00000000
	.align		4
        /*0004*/ 	.word	0xffffffff
	.align		4
        /*0008*/ 	.word	index@(_Z5crackPcS_S_)
	.align		4
        /*000c*/ 	.word	index@(vprintf)
	.align		4
        /*0010*/ 	.word	index@(_Z5crackPcS_S_)
	.align		4
        /*0014*/ 	.word	index@(malloc)
	.align		4
        /*0018*/ 	.word	0x00000000
	.align		4
        /*001c*/ 	.word	0xfffffffe
	.align		4
        /*0020*/ 	.word	0x00000000
	.align		4
        /*0024*/ 	.word	0xfffffffd
	.align		4
        /*0028*/ 	.word	0x00000000
	.align		4
        /*002c*/ 	.word	0xfffffffc


//--------------------- .nv.constant4             --------------------------
	.section	.nv.constant4,"a",@progbits
	.align	8
	.align		8
.nv.constant4:
        /*0000*/ 	.dword	malloc
	.align		8
        /*0008*/ 	.dword	vprintf
	.align		8
        /*0010*/ 	.dword	$str
	.align		8
        /*0018*/ 	.dword	$str$1


//--------------------- .text._Z5crackPcS_S_      --------------------------
	.section	.text._Z5crackPcS_S_,"ax",@progbits
	.align	128
        .global         _Z5crackPcS_S_
        .type           _Z5crackPcS_S_,@function
        .size           _Z5crackPcS_S_,(.L_x_50 - _Z5crackPcS_S_)
        .other          _Z5crackPcS_S_,@"STO_CUDA_ENTRY STV_DEFAULT"
_Z5crackPcS_S_:
.text._Z5crackPcS_S_:
[----:B------:R-:W0:Y:S01]  /*0000*/  LDC R1, c[0x0][0x37c] ;  /* 0x0000df00ff017b82 */ /* 0x000e220000000800 */
[----:B------:R-:W1:Y:S07]  /*0010*/  S2R R2, SR_TID.X ;  /* 0x0000000000027919 */ /* 0x000e6e0000002100 */
[----:B------:R-:W2:Y:S01]  /*0020*/  S2UR UR4, SR_CTAID.X ;  /* 0x00000000000479c3 */ /* 0x000ea20000002500 */
[----:B------:R-:W2:Y:S01]  /*0030*/  LDCU.128 UR8, c[0x0][0x380] ;  /* 0x00007000ff0877ac */ /* 0x000ea20008000c00 */
[----:B0-----:R-:W-:Y:S01]  /*0040*/  VIADD R1, R1, 0xffffffe0 ;  /* 0xffffffe001017836 */ /* 0x001fe20000000000 */
[----:B------:R-:W0:Y:S01]  /*0050*/  S2R R8, SR_TID.Y ;  /* 0x0000000000087919 */ /* 0x000e220000002200 */
[----:B------:R-:W3:Y:S04]  /*0060*/  LDCU.64 UR36, c[0x0][0x358] ;  /* 0x00006b00ff2477ac */ /* 0x000ee80008000a00 */
[----:B------:R-:W4:Y:S01]  /*0070*/  S2UR UR5, SR_CTAID.Y ;  /* 0x00000000000579c3 */ /* 0x000f220000002600 */
[----:B--2---:R-:W-:-:S04]  /*0080*/  UIADD3 UR6, UP0, UPT, UR4, UR8, URZ ;  /* 0x0000000804067290 */ /* 0x004fc8000ff1e0ff */
[----:B------:R-:W-:Y:S01]  /*0090*/  UIADD3.X UR7, UPT, UPT, URZ, UR9, URZ, UP0, !UPT ;  /* 0x00000009ff077290 */ /* 0x000fe200087fe4ff */
[----:B-1----:R-:W-:Y:S01]  /*00a0*/  IADD3 R2, P0, PT, R2, UR10, RZ ;  /* 0x0000000a02027c10 */ /* 0x002fe2000ff1e0ff */
[----:B----4-:R-:W-:Y:S01]  /*00b0*/  UIADD3 UR5, UP1, UPT, UR5, UR8, URZ ;  /* 0x0000000805057290 */ /* 0x010fe2000ff3e0ff */
[----:B0-----:R-:W-:-:S03]  /*00c0*/  IADD3 R8, P1, PT, R8, UR10, RZ ;  /* 0x0000000a08087c10 */ /* 0x001fc6000ff3e0ff */
[----:B------:R-:W-:Y:S01]  /*00d0*/  UIADD3.X UR4, UPT, UPT, URZ, UR9, URZ, UP1, !UPT ;  /* 0x00000009ff047290 */ /* 0x000fe20008ffe4ff */
[----:B------:R-:W-:Y:S02]  /*00e0*/  IMAD.X R3, RZ, RZ, UR11, P0 ;  /* 0x0000000bff037e24 */ /* 0x000fe400080e06ff */
[----:B------:R-:W-:Y:S02]  /*00f0*/  IMAD.U32 R4, RZ, RZ, UR6 ;  /* 0x00000006ff047e24 */ /* 0x000fe4000f8e00ff */
[----:B------:R-:W-:Y:S01]  /*0100*/  IMAD.X R9, RZ, RZ, UR11, P1 ;  /* 0x0000000bff097e24 */ /* 0x000fe200088e06ff */
[----:B---3--:R0:W2:Y:S01]  /*0110*/  LDG.E.U8 R23, desc[UR36][R2.64] ;  /* 0x0000002402177981 */ /* 0x0080a2000c1e1100 */
[----:B------:R-:W-:Y:S02]  /*0120*/  IMAD.U32 R5, RZ, RZ, UR7 ;  /* 0x00000007ff057e24 */ /* 0x000fe4000f8e00ff */
[----:B------:R-:W-:Y:S01]  /*0130*/  IMAD.U32 R6, RZ, RZ, UR5 ;  /* 0x00000005ff067e24 */ /* 0x000fe2000f8e00ff */
[----:B------:R-:W2:Y:S01]  /*0140*/  LDG.E.U8 R22, desc[UR36][R8.64] ;  /* 0x0000002408167981 */ /* 0x000ea2000c1e1100 */
[----:B------:R-:W-:-:S03]  /*0150*/  IMAD.U32 R7, RZ, RZ, UR4 ;  /* 0x00000004ff077e24 */ /* 0x000fc6000f8e00ff */
[----:B------:R1:W3:Y:S04]  /*0160*/  LDG.E.U8 R19, desc[UR36][R4.64] ;  /* 0x0000002404137981 */ /* 0x0002e8000c1e1100 */
[----:B------:R-:W3:Y:S01]  /*0170*/  LDG.E.U8 R18, desc[UR36][R6.64] ;  /* 0x0000002406127981 */ /* 0x000ee2000c1e1100 */
[----:B0-----:R-:W-:Y:S01]  /*0180*/  MOV R2, 0x0 ;  /* 0x0000000000027802 */ /* 0x001fe20000000f00 */
[----:B------:R-:W0:Y:S05]  /*0190*/  LDCU UR4, c[0x0][0x2f8] ;  /* 0x00005f00ff0477ac */ /* 0x000e2a0008000800 */
[----:B------:R-:W4:Y:S01]  /*01a0*/  LDC.64 R2, c[0x4][R2] ;  /* 0x0100000002027b82 */ /* 0x000f220000000a00 */
[----:B------:R-:W5:Y:S01]  /*01b0*/  LDCU UR5, c[0x0][0x2fc] ;  /* 0x00005f80ff0577ac */ /* 0x000f620008000800 */
[----:B------:R-:W-:Y:S01]  /*01c0*/  R2UR UR38, R1 ;  /* 0x00000000012672ca */ /* 0x000fe200000e0000 */
[----:B-1----:R-:W-:-:S02]  /*01d0*/  IMAD.MOV.U32 R4, RZ, RZ, 0xb ;  /* 0x0000000bff047424 */ /* 0x002fc400078e00ff */
[----:B------:R-:W-:-:S10]  /*01e0*/  IMAD.MOV.U32 R5, RZ, RZ, RZ ;  /* 0x000000ffff057224 */ /* 0x000fd400078e00ff */
[----:B0-----:R-:W-:-:S04]  /*01f0*/  UIADD3 UR38, UP0, UPT, UR38, UR4, URZ ;  /* 0x0000000426267290 */ /* 0x001fc8000ff1e0ff */
[----:B-----5:R-:W-:Y:S01]  /*0200*/  UIADD3.X UR39, UPT, UPT, URZ, UR5, URZ, UP0, !UPT ;  /* 0x00000005ff277290 */ /* 0x020fe200087fe4ff */
[----:B--2---:R-:W-:Y:S02]  /*0210*/  PRMT R0, R23, 0x3340, R22 ;  /* 0x0000334017007816 */ /* 0x004fe40000000016 */
[----:B---3--:R-:W-:-:S04]  /*0220*/  PRMT R11, R19, 0x3340, R18 ;  /* 0x00003340130b7816 */ /* 0x008fc80000000012 */
[----:B------:R-:W-:-:S05]  /*0230*/  PRMT R0, R11, 0x5410, R0 ;  /* 0x000054100b007816 */ /* 0x000fca0000000000 */
[----:B----4-:R0:W-:Y:S02]  /*0240*/  STL [R1], R0 ;  /* 0x0000000001007387 */ /* 0x0101e40000100800 */
[----:B------:R-:W-:-:S07]  /*0250*/  LEPC R20, `(.L_x_0) ;  /* 0x000000001014794e */ /* 0x000fce0000000000 */
[----:B0-----:R-:W-:Y:S05]  /*0260*/  CALL.ABS.NOINC R2 ;  /* 0x0000000002007343 */ /* 0x001fea0003c00000 */
.L_x_0:
[----:B------:R-:W0:Y:S02]  /*0270*/  LDC.64 R2, c[0x0][0x390] ;  /* 0x0000e400ff027b82 */ /* 0x000e240000000a00 */
[----:B0-----:R-:W2:Y:S01]  /*0280*/  LDG.E.U8 R14, desc[UR36][R2.64] ;  /* 0x00000024020e7981 */ /* 0x001ea2000c1e1100 */
[----:B------:R-:W-:Y:S02]  /*0290*/  IMAD.MOV.U32 R16, RZ, RZ, R4 ;  /* 0x000000ffff107224 */ /* 0x000fe400078e0004 */
[----:B------:R-:W-:Y:S02]  /*02a0*/  IMAD.MOV.U32 R17, RZ, RZ, R5 ;  /* 0x000000ffff117224 */ /* 0x000fe400078e0005 */
[----:B--2---:R-:W-:-:S05]  /*02b0*/  VIADD R25, R14, 0x2 ;  /* 0x000000020e197836 */ /* 0x004fca0000000000 */
[----:B------:R0:W-:Y:S04]  /*02c0*/  ST.E.U8 desc[UR36][R16.64], R25 ;  /* 0x0000001910007985 */ /* 0x0001e8000c101124 */
[----:B------:R-:W2:Y:S02]  /*02d0*/  LDG.E.U8 R20, desc[UR36][R2.64] ;  /* 0x0000002402147981 */ /* 0x000ea4000c1e1100 */
[----:B--2---:R-:W-:-:S05]  /*02e0*/  VIADD R21, R20, 0xfffffffe ;  /* 0xfffffffe14157836 */ /* 0x004fca0000000000 */
[----:B------:R1:W-:Y:S04]  /*02f0*/  ST.E.U8 desc[UR36][R16.64+0x1], R21 ;  /* 0x0000011510007985 */ /* 0x0003e8000c101124 */
[----:B------:R-:W2:Y:S02]  /*0300*/  LDG.E.U8 R12, desc[UR36][R2.64] ;  /* 0x00000024020c7981 */ /* 0x000ea4000c1e1100 */
[----:B--2---:R-:W-:-:S05]  /*0310*/  VIADD R15, R12, 0x1 ;  /* 0x000000010c0f7836 */ /* 0x004fca0000000000 */
[----:B------:R2:W-:Y:S04]  /*0320*/  ST.E.U8 desc[UR36][R16.64+0x2], R15 ;  /* 0x0000020f10007985 */ /* 0x0005e8000c101124 */
[----:B------:R-:W3:Y:S02]  /*0330*/  LDG.E.U8 R0, desc[UR36][R2.64+0x1] ;  /* 0x0000012402007981 */ /* 0x000ee4000c1e1100 */
[----:B---3--:R-:W-:-:S05]  /*0340*/  VIADD R5, R0, 0x3 ;  /* 0x0000000300057836 */ /* 0x008fca0000000000 */
        /* <DEDUP_REMOVED lines=14> */
[----:B---3--:R-:W-:-:S13]  /*0430*/  R2UR UR4, R24 ;  /* 0x00000000180472ca */ /* 0x008fda00000e0000 */
[----:B------:R-:W-:-:S06]  /*0440*/  UIADD3 UR5, UPT, UPT, UR4, 0x4, URZ ;  /* 0x0000000404057890 */ /* 0x000fcc000fffe0ff */
[----:B------:R-:W-:-:S05]  /*0450*/  IMAD.U32 R27, RZ, RZ, UR5 ;  /* 0x00000005ff1b7e24 */ /* 0x000fca000f8e00ff */
[----:B------:R2:W-:Y:S04]  /*0460*/  ST.E.U8 desc[UR36][R16.64+0x8], R27 ;  /* 0x0000081b10007985 */ /* 0x0005e8000c101124 */
[----:B------:R3:W4:Y:S04]  /*0470*/  LDG.E.U8 R24, desc[UR36][R2.64+0x3] ;  /* 0x0000032402187981 */ /* 0x000728000c1e1100 */
[----:B------:R2:W-:Y:S01]  /*0480*/  ST.E.U8 desc[UR36][R16.64+0xa], RZ ;  /* 0x00000aff10007985 */ /* 0x0005e2000c101124 */
[----:B---3--:R-:W-:-:S04]  /*0490*/  PRMT R2, R21, 0x8880, RZ ;  /* 0x0000888015027816 */ /* 0x008fc800000000ff */
[----:B------:R-:W-:Y:S02]  /*04a0*/  ISETP.GT.AND P1, PT, R2, 0x5a, PT ;  /* 0x0000005a0200780c */ /* 0x000fe40003f24270 */
[----:B----4-:R-:W-:Y:S02]  /*04b0*/  R2UR UR6, R24 ;  /* 0x00000000180672ca */ /* 0x010fe400000e0000 */
[----:B------:R-:W-:-:S04]  /*04c0*/  PRMT R24, R25, 0x8880, RZ ;  /* 0x0000888019187816 */ /* 0x000fc800000000ff */
[----:B------:R-:W-:-:S07]  /*04d0*/  ISETP.GE.AND P0, PT, R24, 0x5b, PT ;  /* 0x0000005b1800780c */ /* 0x000fce0003f06270 */
[----:B------:R-:W-:-:S06]  /*04e0*/  UIADD3 UR7, UPT, UPT, UR6, -0x4, URZ ;  /* 0xfffffffc06077890 */ /* 0x000fcc000fffe0ff */
[----:B0-----:R-:W-:Y:S02]  /*04f0*/  IMAD.U32 R25, RZ, RZ, UR7 ;  /* 0x00000007ff197e24 */ /* 0x001fe4000f8e00ff */
[----:B-1----:R-:W-:-:S03]  /*0500*/  @P0 VIADD R21, R14, 0xffffffe9 ;  /* 0xffffffe90e150836 */ /* 0x002fc60000000000 */
[----:B------:R2:W-:Y:S04]  /*0510*/  ST.E.U8 desc[UR36][R16.64+0x9], R25 ;  /* 0x0000091910007985 */ /* 0x0005e8000c101124 */
[----:B------:R2:W-:Y:S01]  /*0520*/  @P0 ST.E.U8 desc[UR36][R16.64], R21 ;  /* 0x0000001510000985 */ /* 0x0005e2000c101124 */
[----:B------:R-:W-:Y:S05]  /*0530*/  @P0 BRA `(.L_x_1) ;  /* 0x0000000000140947 */ /* 0x000fea0003800000 */
[----:B------:R-:W-:-:S13]  /*0540*/  ISETP.GT.AND P0, PT, R24, 0x40, PT ;  /* 0x000000401800780c */ /* 0x000fda0003f04270 */
[----:B------:R-:W-:-:S05]  /*0550*/  @!P0 IMAD.MOV R3, RZ, RZ, -R14 ;  /* 0x000000ffff038224 */ /* 0x000fca00078e0a0e */
[----:B------:R-:W-:-:S05]  /*0560*/  @!P0 PRMT R3, R3, 0x7710, RZ ;  /* 0x0000771003038816 */ /* 0x000fca00000000ff */
[----:B------:R-:W-:-:S05]  /*0570*/  @!P0 VIADD R3, R3, 0xffffff80 ;  /* 0xffffff8003038836 */ /* 0x000fca0000000000 */
[----:B------:R0:W-:Y:S02]  /*0580*/  @!P0 ST.E.U8 desc[UR36][R16.64], R3 ;  /* 0x0000000310008985 */ /* 0x0001e4000c101124 */
.L_x_1:
[----:B------:R-:W-:Y:S05]  /*0590*/  @P1 BRA `(.L_x_2) ;  /* 0x00000000001c1947 */ /* 0x000fea0003800000 */
[----:B------:R-:W-:-:S13]  /*05a0*/  ISETP.GT.AND P0, PT, R2, 0x40, PT ;  /* 0x000000400200780c */ /* 0x000fda0003f04270 */
[----:B------:R-:W-:Y:S05]  /*05b0*/  @P0 BRA `(.L_x_3) ;  /* 0x00000000001c0947 */ /* 0x000fea0003800000 */
[----:B0-----:R-:W-:-:S05]  /*05c0*/  IMAD.MOV R3, RZ, RZ, -R20 ;  /* 0x000000ffff037224 */ /* 0x001fca00078e0a14 */
[----:B------:R-:W-:-:S05]  /*05d0*/  PRMT R3, R3, 0x7710, RZ ;  /* 0x0000771003037816 */ /* 0x000fca00000000ff */
[----:B------:R-:W-:-:S05]  /*05e0*/  VIADD R3, R3, 0xffffff84 ;  /* 0xffffff8403037836 */ /* 0x000fca0000000000 */
[----:B------:R1:W-:Y:S01]  /*05f0*/  ST.E.U8 desc[UR36][R16.64+0x1], R3 ;  /* 0x0000010310007985 */ /* 0x0003e2000c101124 */
[----:B------:R-:W-:Y:S05]  /*0600*/  BRA `(.L_x_3) ;  /* 0x0000000000087947 */ /* 0x000fea0003800000 */
.L_x_2:
[----:B0-----:R-:W-:-:S05]  /*0610*/  VIADD R3, R20, 0xffffffe5 ;  /* 0xffffffe514037836 */ /* 0x001fca0000000000 */
[----:B------:R0:W-:Y:S02]  /*0620*/  ST.E.U8 desc[UR36][R16.64+0x1], R3 ;  /* 0x0000010310007985 */ /* 0x0001e4000c101124 */
.L_x_3:
[----:B------:R-:W-:-:S04]  /*0630*/  PRMT R2, R15, 0x8880, RZ ;  /* 0x000088800f027816 */ /* 0x000fc800000000ff */
[----:B------:R-:W-:-:S13]  /*0640*/  ISETP.GT.AND P0, PT, R2, 0x5a, PT ;  /* 0x0000005a0200780c */ /* 0x000fda0003f04270 */
[----:B------:R-:W-:Y:S05]  /*0650*/  @P0 BRA `(.L_x_4) ;  /* 0x00000000001c0947 */ /* 0x000fea0003800000 */
[----:B------:R-:W-:-:S13]  /*0660*/  ISETP.GT.AND P0, PT, R2, 0x40, PT ;  /* 0x000000400200780c */ /* 0x000fda0003f04270 */
[----:B------:R-:W-:Y:S05]  /*0670*/  @P0 BRA `(.L_x_5) ;  /* 0x00000000001c0947 */ /* 0x000fea0003800000 */
[----:B01----:R-:W-:-:S05]  /*0680*/  IMAD.MOV R3, RZ, RZ, -R12 ;  /* 0x000000ffff037224 */ /* 0x003fca00078e0a0c */
[----:B------:R-:W-:-:S05]  /*0690*/  PRMT R3, R3, 0x7710, RZ ;  /* 0x0000771003037816 */ /* 0x000fca00000000ff */
[----:B------:R-:W-:-:S05]  /*06a0*/  VIADD R3, R3, 0xffffff81 ;  /* 0xffffff8103037836 */ /* 0x000fca0000000000 */
[----:B------:R3:W-:Y:S01]  /*06b0*/  ST.E.U8 desc[UR36][R16.64+0x2], R3 ;  /* 0x0000020310007985 */ /* 0x0007e2000c101124 */
[----:B------:R-:W-:Y:S05]  /*06c0*/  BRA `(.L_x_5) ;  /* 0x0000000000087947 */ /* 0x000fea0003800000 */
.L_x_4:
[----:B01----:R-:W-:-:S05]  /*06d0*/  VIADD R3, R12, 0xffffffe8 ;  /* 0xffffffe80c037836 */ /* 0x003fca0000000000 */
[----:B------:R4:W-:Y:S02]  /*06e0*/  ST.E.U8 desc[UR36][R16.64+0x2], R3 ;  /* 0x0000020310007985 */ /* 0x0009e4000c101124 */
.L_x_5:
[----:B------:R-:W-:-:S04]  /*06f0*/  PRMT R2, R5, 0x8880, RZ ;  /* 0x0000888005027816 */ /* 0x000fc800000000ff */
[----:B------:R-:W-:-:S13]  /*0700*/  ISETP.GT.AND P0, PT, R2, 0x5a, PT ;  /* 0x0000005a0200780c */ /* 0x000fda0003f04270 */
[----:B------:R-:W-:Y:S05]  /*0710*/  @P0 BRA `(.L_x_6) ;  /* 0x0000000000140947 */ /* 0x000fea0003800000 */
[----:B------:R-:W-:-:S13]  /*0720*/  ISETP.GT.AND P0, PT, R2, 0x40, PT ;  /* 0x000000400200780c */ /* 0x000fda0003f04270 */
[----:B------:R-:W-:Y:S05]  /*0730*/  @P0 BRA `(.L_x_7) ;  /* 0x0000000000140947 */ /* 0x000fea0003800000 */
[----:B01-34-:R-:W-:-:S05]  /*0740*/  LOP3.LUT R3, R0, 0x7f, RZ, 0x3c, !PT ;  /* 0x0000007f00037812 */ /* 0x01bfca00078e3cff */
[----:B------:R0:W-:Y:S01]  /*0750*/  ST.E.U8 desc[UR36][R16.64+0x3], R3 ;  /* 0x0000030310007985 */ /* 0x0001e2000c101124 */
[----:B------:R-:W-:Y:S05]  /*0760*/  BRA `(.L_x_7) ;  /* 0x0000000000087947 */ /* 0x000fea0003800000 */
.L_x_6:
[----:B01-34-:R-:W-:-:S05]  /*0770*/  VIADD R3, R0, 0xffffffea ;  /* 0xffffffea00037836 */ /* 0x01bfca0000000000 */
[----:B------:R0:W-:Y:S02]  /*0780*/  ST.E.U8 desc[UR36][R16.64+0x3], R3 ;  /* 0x0000030310007985 */ /* 0x0001e4000c101124 */
.L_x_7:
[----:B------:R-:W-:-:S04]  /*0790*/  PRMT R0, R7, 0x8880, RZ ;  /* 0x0000888007007816 */ /* 0x000fc800000000ff */
[----:B------:R-:W-:-:S13]  /*07a0*/  ISETP.GT.AND P0, PT, R0, 0x5a, PT ;  /* 0x0000005a0000780c */ /* 0x000fda0003f04270 */
[----:B------:R-:W-:Y:S05]  /*07b0*/  @P0 BRA `(.L_x_8) ;  /* 0x00000000001c0947 */ /* 0x000fea0003800000 */
[----:B------:R-:W-:-:S13]  /*07c0*/  ISETP.GT.AND P0, PT, R0, 0x40, PT ;  /* 0x000000400000780c */ /* 0x000fda0003f04270 */
[----:B------:R-:W-:Y:S05]  /*07d0*/  @P0 BRA `(.L_x_9) ;  /* 0x00000000001c0947 */ /* 0x000fea0003800000 */
[----:B01-34-:R-:W-:-:S05]  /*07e0*/  IMAD.MOV R3, RZ, RZ, -R4 ;  /* 0x000000ffff037224 */ /* 0x01bfca00078e0a04 */
[----:B------:R-:W-:-:S05]  /*07f0*/  PRMT R3, R3, 0x7710, RZ ;  /* 0x0000771003037816 */ /* 0x000fca00000000ff */
[----:B------:R-:W-:-:S05]  /*0800*/  VIADD R3, R3, 0xffffff85 ;  /* 0xffffff8503037836 */ /* 0x000fca0000000000 */
[----:B------:R0:W-:Y:S01]  /*0810*/  ST.E.U8 desc[UR36][R16.64+0x4], R3 ;  /* 0x0000040310007985 */ /* 0x0001e2000c101124 */
[----:B------:R-:W-:Y:S05]  /*0820*/  BRA `(.L_x_9) ;  /* 0x0000000000087947 */ /* 0x000fea0003800000 */
.L_x_8:
[----:B01-34-:R-:W-:-:S05]  /*0830*/  VIADD R3, R4, 0xffffffe4 ;  /* 0xffffffe404037836 */ /* 0x01bfca0000000000 */
[----:B------:R0:W-:Y:S02]  /*0840*/  ST.E.U8 desc[UR36][R16.64+0x4], R3 ;  /* 0x0000040310007985 */ /* 0x0001e4000c101124 */
.L_x_9:
        /* <DEDUP_REMOVED lines=10> */
.L_x_10:
[----:B01-34-:R-:W-:-:S05]  /*08f0*/  VIADD R3, R6, 0xffffffe6 ;  /* 0xffffffe606037836 */ /* 0x01bfca0000000000 */
[----:B------:R0:W-:Y:S02]  /*0900*/  ST.E.U8 desc[UR36][R16.64+0x5], R3 ;  /* 0x0000050310007985 */ /* 0x0001e4000c101124 */
.L_x_11:
        /* <DEDUP_REMOVED lines=10> */
.L_x_12:
[----:B01-34-:R-:W-:-:S05]  /*09b0*/  VIADD R3, R8, 0xfffffff9 ;  /* 0xfffffff908037836 */ /* 0x01bfca0000000000 */
[----:B------:R0:W-:Y:S02]  /*09c0*/  ST.E.U8 desc[UR36][R16.64+0x6], R3 ;  /* 0x0000060310007985 */ /* 0x0001e4000c101124 */
.L_x_13:
        /* <DEDUP_REMOVED lines=10> */
.L_x_14:
[----:B01-34-:R-:W-:-:S05]  /*0a70*/  VIADD R3, R10, 0xfffffff5 ;  /* 0xfffffff50a037836 */ /* 0x01bfca0000000000 */
[----:B------:R0:W-:Y:S02]  /*0a80*/  ST.E.U8 desc[UR36][R16.64+0x7], R3 ;  /* 0x0000070310007985 */ /* 0x0001e4000c101124 */
.L_x_15:
[----:B------:R-:W-:-:S04]  /*0a90*/  UPRMT UR5, UR5, 0x8880, URZ ;  /* 0x0000888005057896 */ /* 0x000fc800080000ff */
[----:B------:R-:W-:-:S09]  /*0aa0*/  UISETP.GT.AND UP0, UPT, UR5, 0x39, UPT ;  /* 0x000000390500788c */ /* 0x000fd2000bf04270 */
[----:B------:R-:W-:Y:S05]  /*0ab0*/  BRA.U UP0, `(.L_x_16) ;  /* 0x0000000100207547 */ /* 0x000fea000b800000 */
[----:B------:R-:W-:-:S09]  /*0ac0*/  UISETP.GT.AND UP0, UPT, UR5, 0x2f, UPT ;  /* 0x0000002f0500788c */ /* 0x000fd2000bf04270 */
[----:B------:R-:W-:Y:S05]  /*0ad0*/  BRA.U UP0, `(.L_x_17) ;  /* 0x0000000100247547 */ /* 0x000fea000b800000 */
[----:B------:R-:W-:-:S04]  /*0ae0*/  UIADD3 UR4, UPT, UPT, URZ, -UR4, URZ ;  /* 0x80000004ff047290 */ /* 0x000fc8000fffe0ff */
[----:B------:R-:W-:-:S04]  /*0af0*/  UPRMT UR4, UR4, 0x7710, URZ ;  /* 0x0000771004047896 */ /* 0x000fc800080000ff */
[----:B------:R-:W-:-:S06]  /*0b00*/  UIADD3 UR4, UPT, UPT, UR4, 0x5c, URZ ;  /* 0x0000005c04047890 */ /* 0x000fcc000fffe0ff */
[----:B01-34-:R-:W-:-:S05]  /*0b10*/  IMAD.U32 R3, RZ, RZ, UR4 ;  /* 0x00000004ff037e24 */ /* 0x01bfca000f8e00ff */
[----:B------:R0:W-:Y:S01]  /*0b20*/  ST.E.U8 desc[UR36][R16.64+0x8], R3 ;  /* 0x0000080310007985 */ /* 0x0001e2000c101124 */
[----:B------:R-:W-:Y:S05]  /*0b30*/  BRA `(.L_x_17) ;  /* 0x00000000000c7947 */ /* 0x000fea0003800000 */
.L_x_16:
[----:B------:R-:W-:-:S06]  /*0b40*/  UIADD3 UR4, UPT, UPT, UR4, -0x5, URZ ;  /* 0xfffffffb04047890 */ /* 0x000fcc000fffe0ff */
[----:B01-34-:R-:W-:-:S05]  /*0b50*/  IMAD.U32 R3, RZ, RZ, UR4 ;  /* 0x00000004ff037e24 */ /* 0x01bfca000f8e00ff */
[----:B------:R0:W-:Y:S02]  /*0b60*/  ST.E.U8 desc[UR36][R16.64+0x8], R3 ;  /* 0x0000080310007985 */ /* 0x0001e4000c101124 */
.L_x_17:
        /* <DEDUP_REMOVED lines=11> */
.L_x_18:
[----:B------:R-:W-:-:S06]  /*0c20*/  UIADD3 UR6, UPT, UPT, UR6, -0xd, URZ ;  /* 0xfffffff306067890 */ /* 0x000fcc000fffe0ff */
[----:B01-34-:R-:W-:-:S05]  /*0c30*/  IMAD.U32 R3, RZ, RZ, UR6 ;  /* 0x00000006ff037e24 */ /* 0x01bfca000f8e00ff */
[----:B------:R0:W-:Y:S02]  /*0c40*/  ST.E.U8 desc[UR36][R16.64+0x9], R3 ;  /* 0x0000090310007985 */ /* 0x0001e4000c101124 */
.L_x_19:
[----:B------:R-:W-:Y:S01]  /*0c50*/  MOV R0, 0x0 ;  /* 0x0000000000007802 */ /* 0x000fe20000000f00 */
[----:B------:R-:W-:Y:S02]  /*0c60*/  IMAD.MOV.U32 R4, RZ, RZ, 0xb ;  /* 0x0000000bff047424 */ /* 0x000fe400078e00ff */
[----:B--2---:R-:W-:Y:S01]  /*0c70*/  IMAD.MOV.U32 R5, RZ, RZ, RZ ;  /* 0x000000ffff057224 */ /* 0x004fe200078e00ff */
[----:B01-34-:R0:W1:Y:S06]  /*0c80*/  LDC.64 R2, c[0x4][R0] ;  /* 0x0100000000027b82 */ /* 0x01b06c0000000a00 */
[----:B------:R-:W-:-:S07]  /*0c90*/  LEPC R20, `(.L_x_20) ;  /* 0x000000001014794e */ /* 0x000fce0000000000 */
[----:B01----:R-:W-:Y:S05]  /*0ca0*/  CALL.ABS.NOINC R2 ;  /* 0x0000000002007343 */ /* 0x003fea0003c00000 */
.L_x_20:
[C---:B------:R-:W-:Y:S01]  /*0cb0*/  VIADD R27, R19.reuse, 0x2 ;  /* 0x00000002131b7836 */ /* 0x040fe20000000000 */
[C---:B------:R-:W-:Y:S01]  /*0cc0*/  IADD3 R21, PT, PT, R18.reuse, 0x3, RZ ;  /* 0x0000000312157810 */ /* 0x040fe20007ffe0ff */
[C---:B------:R-:W-:Y:S01]  /*0cd0*/  VIADD R29, R19.reuse, 0xfffffffe ;  /* 0xfffffffe131d7836 */ /* 0x040fe20000000000 */
[----:B------:R0:W-:Y:S01]  /*0ce0*/  ST.E.U8 desc[UR36][R4.64+0xa], RZ ;  /* 0x00000aff04007985 */ /* 0x0001e2000c101124 */
[----:B------:R-:W-:Y:S01]  /*0cf0*/  VIADD R25, R19, 0x1 ;  /* 0x0000000113197836 */ /* 0x000fe20000000000 */
[----:B------:R-:W-:Y:S01]  /*0d00*/  PRMT R0, R27, 0x8880, RZ ;  /* 0x000088801b007816 */ /* 0x000fe200000000ff */
[C---:B------:R-:W-:Y:S01]  /*0d10*/  VIADD R15, R18.reuse, 0xfffffffd ;  /* 0xfffffffd120f7836 */ /* 0x040fe20000000000 */
[----:B------:R0:W-:Y:S01]  /*0d20*/  ST.E.U8 desc[UR36][R4.64], R27 ;  /* 0x0000001b04007985 */ /* 0x0001e2000c101124 */
[----:B------:R-:W-:Y:S01]  /*0d30*/  VIADD R3, R18, 0xffffffff ;  /* 0xffffffff12037836 */ /* 0x000fe20000000000 */
[----:B------:R-:W-:Y:S01]  /*0d40*/  ISETP.GE.AND P0, PT, R0, 0x5b, PT ;  /* 0x0000005b0000780c */ /* 0x000fe20003f06270 */
[C---:B------:R-:W-:Y:S01]  /*0d50*/  VIADD R7, R23.reuse, 0x2 ;  /* 0x0000000217077836 */ /* 0x040fe20000000000 */
[----:B------:R0:W-:Y:S01]  /*0d60*/  ST.E.U8 desc[UR36][R4.64+0x1], R29 ;  /* 0x0000011d04007985 */ /* 0x0001e2000c101124 */
[----:B------:R-:W-:Y:S01]  /*0d70*/  VIADD R9, R23, 0xfffffffe ;  /* 0xfffffffe17097836 */ /* 0x000fe20000000000 */
[----:B------:R-:W-:Y:S01]  /*0d80*/  PRMT R6, R29, 0x8880, RZ ;  /* 0x000088801d067816 */ /* 0x000fe200000000ff */
[C---:B------:R-:W-:Y:S01]  /*0d90*/  VIADD R11, R22.reuse, 0x4 ;  /* 0x00000004160b7836 */ /* 0x040fe20000000000 */
[----:B------:R0:W-:Y:S01]  /*0da0*/  ST.E.U8 desc[UR36][R4.64+0x2], R25 ;  /* 0x0000021904007985 */ /* 0x0001e2000c101124 */
[----:B------:R-:W-:Y:S01]  /*0db0*/  VIADD R13, R22, 0xfffffffc ;  /* 0xfffffffc160d7836 */ /* 0x000fe20000000000 */
[----:B------:R-:W-:-:S02]  /*0dc0*/  PRMT R0, R0, 0x7710, RZ ;  /* 0x0000771000007816 */ /* 0x000fc400000000ff */
[----:B------:R0:W-:Y:S01]  /*0dd0*/  ST.E.U8 desc[UR36][R4.64+0x3], R21 ;  /* 0x0000031504007985 */ /* 0x0001e2000c101124 */
[----:B------:R-:W-:Y:S02]  /*0de0*/  ISETP.GT.AND P1, PT, R6, 0x5a, PT ;  /* 0x0000005a0600780c */ /* 0x000fe40003f24270 */
[----:B------:R-:W-:Y:S01]  /*0df0*/  @P0 VIADD R2, R19, 0xffffffe9 ;  /* 0xffffffe913020836 */ /* 0x000fe20000000000 */
[----:B------:R0:W-:Y:S04]  /*0e00*/  ST.E.U8 desc[UR36][R4.64+0x4], R15 ;  /* 0x0000040f04007985 */ /* 0x0001e8000c101124 */
[----:B------:R0:W-:Y:S01]  /*0e10*/  ST.E.U8 desc[UR36][R4.64+0x5], R3 ;  /* 0x0000050304007985 */ /* 0x0001e2000c101124 */
[----:B------:R-:W-:-:S03]  /*0e20*/  @P0 PRMT R0, R2, 0x7610, R0 ;  /* 0x0000761002000816 */ /* 0x000fc60000000000 */
[----:B------:R0:W-:Y:S04]  /*0e30*/  ST.E.U8 desc[UR36][R4.64+0x6], R7 ;  /* 0x0000060704007985 */ /* 0x0001e8000c101124 */
[----:B------:R0:W-:Y:S04]  /*0e40*/  ST.E.U8 desc[UR36][R4.64+0x7], R9 ;  /* 0x0000070904007985 */ /* 0x0001e8000c101124 */
[----:B------:R0:W-:Y:S04]  /*0e50*/  ST.E.U8 desc[UR36][R4.64+0x8], R11 ;  /* 0x0000080b04007985 */ /* 0x0001e8000c101124 */
[----:B------:R0:W-:Y:S04]  /*0e60*/  ST.E.U8 desc[UR36][R4.64+0x9], R13 ;  /* 0x0000090d04007985 */ /* 0x0001e8000c101124 */
[----:B------:R0:W-:Y:S01]  /*0e70*/  @P0 ST.E.U8 desc[UR36][R4.64], R2 ;  /* 0x0000000204000985 */ /* 0x0001e2000c101124 */
[----:B------:R-:W-:Y:S05]  /*0e80*/  @P0 BRA `(.L_x_21) ;  /* 0x00000000001c0947 */ /* 0x000fea0003800000 */
[----:B0-----:R-:W-:-:S04]  /*0e90*/  PRMT R2, R0, 0x9910, RZ ;  /* 0x0000991000027816 */ /* 0x001fc800000000ff */
[----:B------:R-:W-:-:S13]  /*0ea0*/  ISETP.GT.AND P0, PT, R2, 0x40, PT ;  /* 0x000000400200780c */ /* 0x000fda0003f04270 */
[----:B------:R-:W-:-:S05]  /*0eb0*/  @!P0 IMAD.MOV R27, RZ, RZ, -R19 ;  /* 0x000000ffff1b8224 */ /* 0x000fca00078e0a13 */
[----:B------:R-:W-:-:S05]  /*0ec0*/  @!P0 PRMT R27, R27, 0x7710, RZ ;  /* 0x000077101b1b8816 */ /* 0x000fca00000000ff */
[----:B------:R-:W-:-:S05]  /*0ed0*/  @!P0 VIADD R27, R27, 0xffffff80 ;  /* 0xffffff801b1b8836 */ /* 0x000fca0000000000 */
[----:B------:R1:W-:Y:S01]  /*0ee0*/  @!P0 ST.E.U8 desc[UR36][R4.64], R27 ;  /* 0x0000001b04008985 */ /* 0x0003e2000c101124 */
[----:B------:R-:W-:-:S07]  /*0ef0*/  @!P0 PRMT R0, R27, 0x7610, R0 ;  /* 0x000076101b008816 */ /* 0x000fce0000000000 */
.L_x_21:
        /* <DEDUP_REMOVED lines=8> */
.L_x_22:
[----:B01----:R-:W-:-:S05]  /*0f80*/  VIADD R27, R19, 0xffffffe5 ;  /* 0xffffffe5131b7836 */ /* 0x003fca0000000000 */
[----:B------:R0:W-:Y:S02]  /*0f90*/  ST.E.U8 desc[UR36][R4.64+0x1], R27 ;  /* 0x0000011b04007985 */ /* 0x0001e4000c101124 */
.L_x_23:
[----:B0-----:R-:W-:-:S04]  /*0fa0*/  PRMT R2, R25, 0x8880, RZ ;  /* 0x0000888019027816 */ /* 0x001fc800000000ff */
[----:B------:R-:W-:-:S13]  /*0fb0*/  ISETP.GT.AND P0, PT, R2, 0x5a, PT ;  /* 0x0000005a0200780c */ /* 0x000fda0003f04270 */
[----:B------:R-:W-:Y:S05]  /*0fc0*/  @P0 BRA `(.L_x_24) ;  /* 0x00000000001c0947 */ /* 0x000fea0003800000 */
[----:B------:R-:W-:-:S13]  /*0fd0*/  ISETP.GT.AND P0, PT, R2, 0x40, PT ;  /* 0x000000400200780c */ /* 0x000fda0003f04270 */
[----:B------:R-:W-:Y:S05]  /*0fe0*/  @P0 BRA `(.L_x_25) ;  /* 0x00000000001c0947 */ /* 0x000fea0003800000 */
[----:B------:R-:W-:-:S05]  /*0ff0*/  IMAD.MOV R19, RZ, RZ, -R19 ;  /* 0x000000ffff137224 */ /* 0x000fca00078e0a13 */
[----:B------:R-:W-:-:S05]  /*1000*/  PRMT R19, R19, 0x7710, RZ ;  /* 0x0000771013137816 */ /* 0x000fca00000000ff */
[----:B------:R-:W-:-:S05]  /*1010*/  VIADD R19, R19, 0xffffff81 ;  /* 0xffffff8113137836 */ /* 0x000fca0000000000 */
[----:B------:R0:W-:Y:S01]  /*1020*/  ST.E.U8 desc[UR36][R4.64+0x2], R19 ;  /* 0x0000021304007985 */ /* 0x0001e2000c101124 */
[----:B------:R-:W-:Y:S05]  /*1030*/  BRA `(.L_x_25) ;  /* 0x0000000000087947 */ /* 0x000fea0003800000 */
.L_x_24:
[----:B------:R-:W-:-:S05]  /*1040*/  VIADD R19, R19, 0xffffffe8 ;  /* 0xffffffe813137836 */ /* 0x000fca0000000000 */
[----:B------:R3:W-:Y:S02]  /*1050*/  ST.E.U8 desc[UR36][R4.64+0x2], R19 ;  /* 0x0000021304007985 */ /* 0x0007e4000c101124 */
.L_x_25:
[----:B------:R-:W-:-:S04]  /*1060*/  PRMT R2, R21, 0x8880, RZ ;  /* 0x0000888015027816 */ /* 0x000fc800000000ff */
[----:B------:R-:W-:-:S13]  /*1070*/  ISETP.GT.AND P0, PT, R2, 0x5a, PT ;  /* 0x0000005a0200780c */ /* 0x000fda0003f04270 */
[----:B------:R-:W-:Y:S05]  /*1080*/  @P0 BRA `(.L_x_26) ;  /* 0x0000000000140947 */ /* 0x000fea0003800000 */
[----:B------:R-:W-:-:S13]  /*1090*/  ISETP.GT.AND P0, PT, R2, 0x40, PT ;  /* 0x000000400200780c */ /* 0x000fda0003f04270 */
[----:B------:R-:W-:Y:S05]  /*10a0*/  @P0 BRA `(.L_x_27) ;  /* 0x0000000000140947 */ /* 0x000fea0003800000 */
[----:B0--3--:R-:W-:-:S05]  /*10b0*/  LOP3.LUT R19, R18, 0x7f, RZ, 0x3c, !PT ;  /* 0x0000007f12137812 */ /* 0x009fca00078e3cff */
[----:B------:R4:W-:Y:S01]  /*10c0*/  ST.E.U8 desc[UR36][R4.64+0x3], R19 ;  /* 0x0000031304007985 */ /* 0x0009e2000c101124 */
[----:B------:R-:W-:Y:S05]  /*10d0*/  BRA `(.L_x_27) ;  /* 0x0000000000087947 */ /* 0x000fea0003800000 */
.L_x_26:
[----:B0--3--:R-:W-:-:S05]  /*10e0*/  VIADD R19, R18, 0xffffffea ;  /* 0xffffffea12137836 */ /* 0x009fca0000000000 */
[----:B------:R0:W-:Y:S02]  /*10f0*/  ST.E.U8 desc[UR36][R4.64+0x3], R19 ;  /* 0x0000031304007985 */ /* 0x0001e4000c101124 */
.L_x_27:
[----:B------:R-:W-:-:S04]  /*1100*/  PRMT R2, R15, 0x8880, RZ ;  /* 0x000088800f027816 */ /* 0x000fc800000000ff */
        /* <DEDUP_REMOVED lines=9> */
.L_x_28:
[----:B------:R-:W-:-:S05]  /*11a0*/  VIADD R15, R18, 0xffffffe4 ;  /* 0xffffffe4120f7836 */ /* 0x000fca0000000000 */
[----:B------:R0:W-:Y:S02]  /*11b0*/  ST.E.U8 desc[UR36][R4.64+0x4], R15 ;  /* 0x0000040f04007985 */ /* 0x0001e4000c101124 */
.L_x_29:
        /* <DEDUP_REMOVED lines=10> */
.L_x_30:
[----:B------:R-:W-:-:S05]  /*1260*/  VIADD R3, R18, 0xffffffe6 ;  /* 0xffffffe612037836 */ /* 0x000fca0000000000 */
[----:B------:R0:W-:Y:S02]  /*1270*/  ST.E.U8 desc[UR36][R4.64+0x5], R3 ;  /* 0x0000050304007985 */ /* 0x0001e4000c101124 */
.L_x_31:
[----:B------:R-:W-:Y:S01]  /*1280*/  PRMT R2, R7, 0x8880, RZ ;  /* 0x0000888007027816 */ /* 0x000fe200000000ff */
[----:B------:R-:W-:Y:S03]  /*1290*/  BSSY.RECONVERGENT B0, `(.L_x_32) ;  /* 0x000000c000007945 */ /* 0x000fe60003800200 */
[----:B------:R-:W-:-:S13]  /*12a0*/  ISETP.GT.AND P0, PT, R2, 0x39, PT ;  /* 0x000000390200780c */ /* 0x000fda0003f04270 */
        /* <DEDUP_REMOVED lines=8> */
.L_x_33:
[----:B0-----:R-:W-:-:S05]  /*1330*/  VIADD R3, R23, 0xfffffff9 ;  /* 0xfffffff917037836 */ /* 0x001fca0000000000 */
[----:B------:R0:W-:Y:S02]  /*1340*/  ST.E.U8 desc[UR36][R4.64+0x6], R3 ;  /* 0x0000060304007985 */ /* 0x0001e4000c101124 */
.L_x_34:
[----:B------:R-:W-:Y:S05]  /*1350*/  BSYNC.RECONVERGENT B0 ;  /* 0x0000000000007941 */ /* 0x000fea0003800200 */
.L_x_32:
[----:B------:R-:W-:Y:S01]  /*1360*/  PRMT R2, R9, 0x8880, RZ ;  /* 0x0000888009027816 */ /* 0x000fe200000000ff */
[----:B------:R-:W-:Y:S03]  /*1370*/  BSSY.RECONVERGENT B0, `(.L_x_35) ;  /* 0x000000c000007945 */ /* 0x000fe60003800200 */
[----:B------:R-:W-:-:S13]  /*1380*/  ISETP.GT.AND P0, PT, R2, 0x39, PT ;  /* 0x000000390200780c */ /* 0x000fda0003f04270 */
[----:B------:R-:W-:Y:S05]  /*1390*/  @P0 BRA `(.L_x_36) ;  /* 0x00000000001c0947 */ /* 0x000fea0003800000 */
[----:B------:R-:W-:-:S13]  /*13a0*/  ISETP.GT.AND P0, PT, R2, 0x2f, PT ;  /* 0x0000002f0200780c */ /* 0x000fda0003f04270 */
[----:B------:R-:W-:Y:S05]  /*13b0*/  @P0 BRA `(.L_x_37) ;  /* 0x00000000001c0947 */ /* 0x000fea0003800000 */
[----:B0-----:R-:W-:-:S05]  /*13c0*/  IMAD.MOV R3, RZ, RZ, -R23 ;  /* 0x000000ffff037224 */ /* 0x001fca00078e0a17 */
[----:B------:R-:W-:-:S04]  /*13d0*/  PRMT R3, R3, 0x7710, RZ ;  /* 0x0000771003037816 */ /* 0x000fc800000000ff */
[----:B------:R-:W-:-:S05]  /*13e0*/  IADD3 R3, PT, PT, R3, 0x62, RZ ;  /* 0x0000006203037810 */ /* 0x000fca0007ffe0ff */
[----:B------:R0:W-:Y:S01]  /*13f0*/  ST.E.U8 desc[UR36][R4.64+0x7], R3 ;  /* 0x0000070304007985 */ /* 0x0001e2000c101124 */
[----:B------:R-:W-:Y:S05]  /*1400*/  BRA `(.L_x_37) ;  /* 0x0000000000087947 */ /* 0x000fea0003800000 */
.L_x_36:
[----:B------:R-:W-:-:S05]  /*1410*/  VIADD R23, R23, 0xfffffff5 ;  /* 0xfffffff517177836 */ /* 0x000fca0000000000 */
[----:B------:R0:W-:Y:S02]  /*1420*/  ST.E.U8 desc[UR36][R4.64+0x7], R23 ;  /* 0x0000071704007985 */ /* 0x0001e4000c101124 */
.L_x_37:
[----:B------:R-:W-:Y:S05]  /*1430*/  BSYNC.RECONVERGENT B0 ;  /* 0x0000000000007941 */ /* 0x000fea0003800200 */
.L_x_35:
        /* <DEDUP_REMOVED lines=11> */
.L_x_39:
[----:B0-----:R-:W-:-:S05]  /*14f0*/  VIADD R3, R22, 0xfffffffb ;  /* 0xfffffffb16037836 */ /* 0x001fca0000000000 */
[----:B------:R0:W-:Y:S02]  /*1500*/  ST.E.U8 desc[UR36][R4.64+0x8], R3 ;  /* 0x0000080304007985 */ /* 0x0001e4000c101124 */
.L_x_40:
[----:B------:R-:W-:Y:S05]  /*1510*/  BSYNC.RECONVERGENT B0 ;  /* 0x0000000000007941 */ /* 0x000fea0003800200 */
.L_x_38:
        /* <DEDUP_REMOVED lines=11> */
.L_x_42:
[----:B0-----:R-:W-:-:S05]  /*15d0*/  VIADD R3, R22, 0xfffffff3 ;  /* 0xfffffff316037836 */ /* 0x001fca0000000000 */
[----:B------:R0:W-:Y:S02]  /*15e0*/  ST.E.U8 desc[UR36][R4.64+0x9], R3 ;  /* 0x0000090304007985 */ /* 0x0001e4000c101124 */
.L_x_43:
[----:B------:R-:W-:Y:S05]  /*15f0*/  BSYNC.RECONVERGENT B0 ;  /* 0x0000000000007941 */ /* 0x000fea0003800200 */
.L_x_41:
[----:B------:R-:W-:Y:S01]  /*1600*/  LOP3.LUT P0, RZ, R0, 0xff, RZ, 0xc0, !PT ;  /* 0x000000ff00ff7812 */ /* 0x000fe2000780c0ff */
[----:B------:R-:W-:Y:S01]  /*1610*/  IMAD.MOV.U32 R2, RZ, RZ, R16 ;  /* 0x000000ffff027224 */ /* 0x000fe200078e0010 */
[----:B------:R-:W-:Y:S01]  /*1620*/  PRMT R6, RZ, 0x7610, R6 ;  /* 0x00007610ff067816 */ /* 0x000fe20000000006 */
[----:B0-----:R-:W-:-:S10]  /*1630*/  IMAD.MOV.U32 R3, RZ, RZ, R17 ;  /* 0x000000ffff037224 */ /* 0x001fd400078e0011 */
[----:B------:R-:W-:Y:S05]  /*1640*/  @!P0 BRA `(.L_x_44) ;  /* 0x0000000000448947 */ /* 0x000fea0003800000 */
[----:B------:R-:W-:Y:S01]  /*1650*/  BSSY.RECONVERGENT B0, `(.L_x_44) ;  /* 0x0000010000007945 */ /* 0x000fe20003800200 */
[----:B------:R-:W-:Y:S02]  /*1660*/  IMAD.MOV.U32 R2, RZ, RZ, R16 ;  /* 0x000000ffff027224 */ /* 0x000fe400078e0010 */
[----:B------:R-:W-:-:S07]  /*1670*/  IMAD.MOV.U32 R3, RZ, RZ, R17 ;  /* 0x000000ffff037224 */ /* 0x000fce00078e0011 */
.L_x_46:
[----:B------:R-:W5:Y:S01]  /*1680*/  LD.E.U8 R6, desc[UR36][R2.64] ;  /* 0x0000002402067980 */ /* 0x000f62000c101100 */
[----:B------:R-:W-:-:S04]  /*1690*/  LOP3.LUT R7, R0, 0xff, RZ, 0xc0, !PT ;  /* 0x000000ff00077812 */ /* 0x000fc800078ec0ff */
[----:B-----5:R-:W-:Y:S02]  /*16a0*/  ISETP.NE.AND P0, PT, R7, R6, PT ;  /* 0x000000060700720c */ /* 0x020fe40003f05270 */
[----:B------:R-:W-:-:S11]  /*16b0*/  PRMT R6, R0, 0x7610, R6 ;  /* 0x0000761000067816 */ /* 0x000fd60000000006 */
[----:B------:R-:W-:Y:S05]  /*16c0*/  @P0 BRA `(.L_x_45) ;  /* 0x0000000000200947 */ /* 0x000fea0003800000 */
[----:B------:R1:W5:Y:S01]  /*16d0*/  LD.E.U8 R0, desc[UR36][R4.64+0x1] ;  /* 0x0000012404007980 */ /* 0x000362000c101100 */
[----:B------:R-:W-:-:S05]  /*16e0*/  IADD3 R2, P2, PT, R2, 0x1, RZ ;  /* 0x0000000102027810 */ /* 0x000fca0007f5e0ff */
[----:B------:R-:W-:Y:S01]  /*16f0*/  IMAD.X R3, RZ, RZ, R3, P2 ;  /* 0x000000ffff037224 */ /* 0x000fe200010e0603 */
[----:B-1234-:R-:W-:-:S05]  /*1700*/  IADD3 R4, P1, PT, R4, 0x1, RZ ;  /* 0x0000000104047810 */ /* 0x01efca0007f3e0ff */
[----:B------:R-:W-:Y:S01]  /*1710*/  IMAD.X R5, RZ, RZ, R5, P1 ;  /* 0x000000ffff057224 */ /* 0x000fe200008e0605 */
[----:B-----5:R-:W-:-:S13]  /*1720*/  ISETP.NE.AND P0, PT, R0, RZ, PT ;  /* 0x000000ff0000720c */ /* 0x020fda0003f05270 */
[----:B------:R-:W-:Y:S05]  /*1730*/  @P0 BRA `(.L_x_46) ;  /* 0xfffffffc00d00947 */ /* 0x000fea000383ffff */
[----:B------:R-:W-:-:S07]  /*1740*/  PRMT R6, RZ, 0x7610, R6 ;  /* 0x00007610ff067816 */ /* 0x000fce0000000006 */
.L_x_45:
[----:B------:R-:W-:Y:S05]  /*1750*/  BSYNC.RECONVERGENT B0 ;  /* 0x0000000000007941 */ /* 0x000fea0003800200 */
.L_x_44:
[----:B------:R-:W5:Y:S01]  /*1760*/  LD.E.U8 R0, desc[UR36][R2.64] ;  /* 0x0000002402007980 */ /* 0x000f62000c101100 */
[----:B-1234-:R-:W-:-:S04]  /*1770*/  LOP3.LUT R5, R6, 0xff, RZ, 0xc0, !PT ;  /* 0x000000ff06057812 */ /* 0x01efc800078ec0ff */
[----:B-----5:R-:W-:-:S13]  /*1780*/  ISETP.NE.AND P0, PT, R5, R0, PT ;  /* 0x000000000500720c */ /* 0x020fda0003f05270 */
[----:B------:R-:W-:Y:S05]  /*1790*/  @P0 EXIT ;  /* 0x000000000000094d */ /* 0x000fea0003800000 */
[----:B------:R-:W0:Y:S01]  /*17a0*/  LDC.64 R14, c[0x0][0x390] ;  /* 0x0000e400ff0e7b82 */ /* 0x000e220000000a00 */
[----:B------:R-:W-:Y:S01]  /*17b0*/  IMAD.U32 R12, RZ, RZ, UR38 ;  /* 0x00000026ff0c7e24 */ /* 0x000fe2000f8e00ff */
[----:B------:R-:W-:Y:S01]  /*17c0*/  MOV R2, 0x8 ;  /* 0x0000000800027802 */ /* 0x000fe20000000f00 */
[----:B------:R-:W-:Y:S01]  /*17d0*/  IMAD.U32 R13, RZ, RZ, UR39 ;  /* 0x00000027ff0d7e24 */ /* 0x000fe2000f8e00ff */
[----:B------:R-:W1:Y:S01]  /*17e0*/  LDCU.64 UR4, c[0x4][0x10] ;  /* 0x01000200ff0477ac */ /* 0x000e620008000a00 */
[----:B------:R-:W-:-:S03]  /*17f0*/  IMAD.U32 R18, RZ, RZ, UR38 ;  /* 0x00000026ff127e24 */ /* 0x000fc6000f8e00ff */
[----:B------:R2:W3:Y:S02]  /*1800*/  LDC.64 R8, c[0x4][R2] ;  /* 0x0100000002087b82 */ /* 0x0004e40000000a00 */
[----:B------:R-:W-:-:S05]  /*1810*/  IADD3 R18, P0, PT, R18, 0x10, RZ ;  /* 0x0000001012127810 */ /* 0x000fca0007f1e0ff */
[----:B------:R-:W-:Y:S02]  /*1820*/  IMAD.X R19, RZ, RZ, UR39, P0 ;  /* 0x00000027ff137e24 */ /* 0x000fe400080e06ff */
[----:B------:R-:W-:Y:S02]  /*1830*/  IMAD.MOV.U32 R6, RZ, RZ, R18 ;  /* 0x000000ffff067224 */ /* 0x000fe400078e0012 */
[----:B------:R-:W-:Y:S02]  /*1840*/  IMAD.MOV.U32 R7, RZ, RZ, R19 ;  /* 0x000000ffff077224 */ /* 0x000fe400078e0013 */
[----:B-1----:R-:W-:Y:S01]  /*1850*/  IMAD.U32 R4, RZ, RZ, UR4 ;  /* 0x00000004ff047e24 */ /* 0x002fe2000f8e00ff */
[----:B0-----:R2:W-:Y:S01]  /*1860*/  STL.128 [R1+0x10], R12 ;  /* 0x0000100c01007387 */ /* 0x0015e20000100c00 */
[----:B------:R-:W-:-:S07]  /*1870*/  IMAD.U32 R5, RZ, RZ, UR5 ;  /* 0x00000005ff057e24 */ /* 0x000fce000f8e00ff */
[----:B------:R-:W-:-:S07]  /*1880*/  LEPC R20, `(.L_x_47) ;  /* 0x000000001014794e */ /* 0x000fce0000000000 */
[----:B--23--:R-:W-:Y:S05]  /*1890*/  CALL.ABS.NOINC R8 ;  /* 0x0000000008007343 */ /* 0x00cfea0003c00000 */
.L_x_47:
[----:B------:R0:W-:Y:S01]  /*18a0*/  STL.64 [R1+0x10], R16 ;  /* 0x0000101001007387 */ /* 0x0001e20000100a00 */
[----:B------:R-:W1:Y:S01]  /*18b0*/  LDC.64 R2, c[0x4][R2] ;  /* 0x0100000002027b82 */ /* 0x000e620000000a00 */
[----:B------:R-:W2:Y:S01]  /*18c0*/  LDCU.64 UR4, c[0x4][0x18] ;  /* 0x01000300ff0477ac */ /* 0x000ea20008000a00 */
[----:B------:R-:W-:Y:S02]  /*18d0*/  IMAD.MOV.U32 R6, RZ, RZ, R18 ;  /* 0x000000ffff067224 */ /* 0x000fe400078e0012 */
[----:B------:R-:W-:Y:S02]  /*18e0*/  IMAD.MOV.U32 R7, RZ, RZ, R19 ;  /* 0x000000ffff077224 */ /* 0x000fe400078e0013 */
[----:B--2---:R-:W-:Y:S02]  /*18f0*/  IMAD.U32 R4, RZ, RZ, UR4 ;  /* 0x00000004ff047e24 */ /* 0x004fe4000f8e00ff */
[----:B0-----:R-:W-:-:S07]  /*1900*/  IMAD.U32 R5, RZ, RZ, UR5 ;  /* 0x00000005ff057e24 */ /* 0x001fce000f8e00ff */
[----:B------:R-:W-:-:S07]  /*1910*/  LEPC R20, `(.L_x_48) ;  /* 0x000000001014794e */ /* 0x000fce0000000000 */
[----:B-1----:R-:W-:Y:S05]  /*1920*/  CALL.ABS.NOINC R2 ;  /* 0x0000000002007343 */ /* 0x002fea0003c00000 */
.L_x_48:
[----:B------:R-:W-:Y:S05]  /*1930*/  EXIT ;  /* 0x000000000000794d */ /* 0x000fea0003800000 */
.L_x_49:
[----:B------:R-:W-:-:S00]  /*1940*/  BRA `(.L_x_49) ;  /* 0xfffffffc00fc7947 */ /* 0x000fc0000383ffff */
[----:B------:R-:W-:-:S00]  /*1950*/  NOP ;  /* 0x0000000000007918 */ /* 0x000fc00000000000 */
        /* <DEDUP_REMOVED lines=10> */
.L_x_50:


//--------------------- .nv.global.init           --------------------------
	.section	.nv.global.init,"aw",@progbits
.nv.global.init:
	.type		$str$1,@object
	.size		$str$1,($str - $str$1)
$str$1:
        /*0000*/ 	.byte	0x59, 0x6f, 0x75, 0x72, 0x20, 0x63, 0x72, 0x61, 0x63, 0x6b, 0x65, 0x64, 0x20, 0x70, 0x61, 0x73
        /*0010*/ 	.byte	0x73, 0x77, 0x6f, 0x72, 0x64, 0x20, 0x69, 0x73, 0x20, 0x3a, 0x20, 0x25, 0x73, 0x20, 0x3d, 0x20
        /*0020*/ 	.byte	0x25, 0x73, 0x0a, 0x00
	.type		$str,@object
	.size		$str,(.L_0 - $str)
$str:
        /*0024*/ 	.byte	0x59, 0x6f, 0x75, 0x72, 0x20, 0x74, 0x6f, 0x20, 0x62, 0x65, 0x20, 0x63, 0x72, 0x61, 0x63, 0x6b
        /*0034*/ 	.byte	0x65, 0x64, 0x20, 0x70, 0x61, 0x73, 0x73, 0x77, 0x6f, 0x72, 0x64, 0x20, 0x69, 0x73, 0x20, 0x3a
        /*0044*/ 	.byte	0x20, 0x25, 0x73, 0x20, 0x3d, 0x20, 0x25, 0x73, 0x0a, 0x00
.L_0:


//--------------------- .nv.shared.reserved.0     --------------------------
	.section	.nv.shared.reserved.0,"aw",@nobits
	.weak		__nv_reservedSMEM_offset_0_alias
	.size		__nv_reservedSMEM_offset_0_alias, 0, 64
	.other		__nv_reservedSMEM_offset_0_alias,@"STO_CUDA_RESERVED_SHARED STV_DEFAULT"
__nv_reservedSMEM_offset_0_alias:
	.zero		0
	.zero		64


//--------------------- .nv.constant0._Z5crackPcS_S_ --------------------------
	.section	.nv.constant0._Z5crackPcS_S_,"a",@progbits
	.sectionflags	@""
	.align	4
.nv.constant0._Z5crackPcS_S_:
	.zero		920


//--------------------- SYMBOLS --------------------------

	.type		.nv.reservedSmem.offset0,@object
	.size		.nv.reservedSmem.offset0,0x4
	.type		malloc,@function
	.type		vprintf,@function
